	.headerflags	@"EF_CUDA_TEXMODE_UNIFIED EF_CUDA_64BIT_ADDRESS EF_CUDA_ACCELERATORS EF_CUDA_SM90 EF_CUDA_VIRTUAL_SM(EF_CUDA_SM90)"
	.elftype	@"ET_EXEC"


//--------------------- .nv.info                  --------------------------
	.section	.nv.info,"",@"SHT_CUDA_INFO"
	.align	4


	//----- nvinfo : EIATTR_REGCOUNT
	.align		4
        /*0000*/ 	.byte	0x04, 0x2f
        /*0002*/ 	.short	(.L_3 - .L_2)
	.align		4
.L_2:
        /*0004*/ 	.word	index@(triton_poi_fused_cat_69)
        /*0008*/ 	.word	0x0000001c


	//----- nvinfo : EIATTR_MIN_STACK_SIZE
	.align		4
.L_3:
        /*000c*/ 	.byte	0x04, 0x12
        /*000e*/ 	.short	(.L_5 - .L_4)
	.align		4
.L_4:
        /*0010*/ 	.word	index@(triton_poi_fused_cat_69)
        /*0014*/ 	.word	0x00000000


	//----- nvinfo : EIATTR_FRAME_SIZE
	.align		4
.L_5:
        /*0018*/ 	.byte	0x04, 0x11
        /*001a*/ 	.short	(.L_7 - .L_6)
	.align		4
.L_6:
        /*001c*/ 	.word	index@(triton_poi_fused_cat_69)
        /*0020*/ 	.word	0x00000000


	//----- nvinfo : EIATTR_MIN_STACK_SIZE
	.align		4
.L_7:
        /*0024*/ 	.byte	0x04, 0x12
        /*0026*/ 	.short	(.L_9 - .L_8)
	.align		4
.L_8:
        /*0028*/ 	.word	index@(triton_poi_fused_cat_69)
        /*002c*/ 	.word	0x00000000
.L_9:


//--------------------- .nv.info.triton_poi_fused_cat_69 --------------------------
	.section	.nv.info.triton_poi_fused_cat_69,"",@"SHT_CUDA_INFO"
	.sectionflags	@""
	.align	4


	//----- nvinfo : EIATTR_CUDA_API_VERSION
	.align		4
        /*0000*/ 	.byte	0x04, 0x37
        /*0002*/ 	.short	(.L_11 - .L_10)
.L_10:
        /*0004*/ 	.word	0x0000007c


	//----- nvinfo : EIATTR_KPARAM_INFO
	.align		4
.L_11:
        /*0008*/ 	.byte	0x04, 0x17
        /*000a*/ 	.short	(.L_13 - .L_12)
.L_12:
        /*000c*/ 	.word	0x00000000
        /*0010*/ 	.short	0x0007
        /*0012*/ 	.short	0x0038
        /*0014*/ 	.byte	0x00, 0xf0, 0x11, 0x00


	//----- nvinfo : EIATTR_KPARAM_INFO
	.align		4
.L_13:
        /*0018*/ 	.byte	0x04, 0x17
        /*001a*/ 	.short	(.L_15 - .L_14)
.L_14:
        /*001c*/ 	.word	0x00000000
        /*0020*/ 	.short	0x0006
        /*0022*/ 	.short	0x0030
        /*0024*/ 	.byte	0x00, 0xf4, 0x21, 0x00


	//----- nvinfo : EIATTR_KPARAM_INFO
	.align		4
.L_15:
        /*0028*/ 	.byte	0x04, 0x17
        /*002a*/ 	.short	(.L_17 - .L_16)
.L_16:
        /*002c*/ 	.word	0x00000000
        /*0030*/ 	.short	0x0005
        /*0032*/ 	.short	0x0028
        /*0034*/ 	.byte	0x00, 0xf4, 0x21, 0x00


	//----- nvinfo : EIATTR_KPARAM_INFO
	.align		4
.L_17:
        /*0038*/ 	.byte	0x04, 0x17
        /*003a*/ 	.short	(.L_19 - .L_18)
.L_18:
        /*003c*/ 	.word	0x00000000
        /*0040*/ 	.short	0x0004
        /*0042*/ 	.short	0x0020
        /*0044*/ 	.byte	0x00, 0xf4, 0x21, 0x00


	//----- nvinfo : EIATTR_KPARAM_INFO
	.align		4
.L_19:
        /*0048*/ 	.byte	0x04, 0x17
        /*004a*/ 	.short	(.L_21 - .L_20)
.L_20:
        /*004c*/ 	.word	0x00000000
        /*0050*/ 	.short	0x0003
        /*0052*/ 	.short	0x0018
        /*0054*/ 	.byte	0x00, 0xf4, 0x21, 0x00


	//----- nvinfo : EIATTR_KPARAM_INFO
	.align		4
.L_21:
        /*0058*/ 	.byte	0x04, 0x17
        /*005a*/ 	.short	(.L_23 - .L_22)
.L_22:
        /*005c*/ 	.word	0x00000000
        /*0060*/ 	.short	0x0002
        /*0062*/ 	.short	0x0010
        /*0064*/ 	.byte	0x00, 0xf4, 0x21, 0x00


	//----- nvinfo : EIATTR_KPARAM_INFO
	.align		4
.L_23:
        /*0068*/ 	.byte	0x04, 0x17
        /*006a*/ 	.short	(.L_25 - .L_24)
.L_24:
        /*006c*/ 	.word	0x00000000
        /*0070*/ 	.short	0x0001
        /*0072*/ 	.short	0x0008
        /*0074*/ 	.byte	0x00, 0xf4, 0x21, 0x00


	//----- nvinfo : EIATTR_KPARAM_INFO
	.align		4
.L_25:
        /*0078*/ 	.byte	0x04, 0x17
        /*007a*/ 	.short	(.L_27 - .L_26)
.L_26:
        /*007c*/ 	.word	0x00000000
        /*0080*/ 	.short	0x0000
        /*0082*/ 	.short	0x0000
        /*0084*/ 	.byte	0x00, 0xf4, 0x21, 0x00


	//----- nvinfo : EIATTR_SPARSE_MMA_MASK
	.align		4
.L_27:
        /*0088*/ 	.byte	0x03, 0x50
        /*008a*/ 	.short	0x0000


	//----- nvinfo : EIATTR_MAXREG_COUNT
	.align		4
        /*008c*/ 	.byte	0x03, 0x1b
        /*008e*/ 	.short	0x00ff


	//----- nvinfo : EIATTR_EXIT_INSTR_OFFSETS
	.align		4
        /*0090*/ 	.byte	0x04, 0x1c
        /*0092*/ 	.short	(.L_29 - .L_28)


	//   ....[0]....
.L_28:
        /*0094*/ 	.word	0x00000690


	//----- nvinfo : EIATTR_REQNTID
	.align		4
.L_29:
        /*0098*/ 	.byte	0x04, 0x10
        /*009a*/ 	.short	(.L_31 - .L_30)
.L_30:
        /*009c*/ 	.word	0x00000080
        /*00a0*/ 	.word	0x00000001
        /*00a4*/ 	.word	0x00000001


	//----- nvinfo : EIATTR_CBANK_PARAM_SIZE
	.align		4
.L_31:
        /*00a8*/ 	.byte	0x03, 0x19
        /*00aa*/ 	.short	0x003c


	//----- nvinfo : EIATTR_PARAM_CBANK
	.align		4
        /*00ac*/ 	.byte	0x04, 0x0a
        /*00ae*/ 	.short	(.L_33 - .L_32)
	.align		4
.L_32:
        /*00b0*/ 	.word	index@(.nv.constant0.triton_poi_fused_cat_69)
        /*00b4*/ 	.short	0x0210
        /*00b6*/ 	.short	0x003c


	//----- nvinfo : EIATTR_SW_WAR
	.align		4
.L_33:
        /*00b8*/ 	.byte	0x04, 0x36
        /*00ba*/ 	.short	(.L_35 - .L_34)
.L_34:
        /*00bc*/ 	.word	0x00000008
.L_35:


//--------------------- .nv.callgraph             --------------------------
	.section	.nv.callgraph,"",@"SHT_CUDA_CALLGRAPH"
	.align	4
	.sectionentsize	8
	.align		4
        /*0000*/ 	.word	0x00000000
	.align		4
        /*0004*/ 	.word	0xffffffff
	.align		4
        /*0008*/ 	.word	0x00000000
	.align		4
        /*000c*/ 	.word	0xfffffffe
	.align		4
        /*0010*/ 	.word	0x00000000
	.align		4
        /*0014*/ 	.word	0xfffffffd
	.align		4
        /*0018*/ 	.word	0x00000000
	.align		4
        /*001c*/ 	.word	0xfffffffc


//--------------------- .nv.constant4             --------------------------
	.section	.nv.constant4,"a",@progbits
	.align	8
	.align		8
.nv.constant4:
        /*0000*/ 	.dword	_$_str
	.align		8
        /*0008*/ 	.dword	_$_str_$_2


//--------------------- .text.triton_poi_fused_cat_69 --------------------------
	.section	.text.triton_poi_fused_cat_69,"ax",@progbits
	.align	128
        .global         triton_poi_fused_cat_69
        .type           triton_poi_fused_cat_69,@function
        .size           triton_poi_fused_cat_69,(.L_x_1 - triton_poi_fused_cat_69)
        .other          triton_poi_fused_cat_69,@"STO_CUDA_ENTRY STV_DEFAULT"
triton_poi_fused_cat_69:
.text.triton_poi_fused_cat_69:
[----:B------:R-:W-:Y:S01]  /*0000*/  LDC R1, c[0x0][0x28] ;  /* 0x00000a00ff017b82 */ /* 0x000fe20000000800 */
[----:B------:R-:W1:Y:S07]  /*0010*/  S2R R0, SR_TID.X ;  /* 0x0000000000007919 */ /* 0x000e6e0000002100 */
[----:B------:R-:W2:Y:S01]  /*0020*/  LDC.64 R16, c[0x0][0x220] ;  /* 0x00008800ff107b82 */ /* 0x000ea20000000a00 */
[----:B------:R-:W-:Y:S01]  /*0030*/  CS2R R8, SRZ ;  /* 0x0000000000087805 */ /* 0x000fe2000001ff00 */
[----:B------:R-:W-:Y:S01]  /*0040*/  ULDC.64 UR4, c[0x0][0x208] ;  /* 0x0000820000047ab9 */ /* 0x000fe20000000a00 */
[----:B------:R-:W3:Y:S05]  /*0050*/  S2R R3, SR_CTAID.X ;  /* 0x0000000000037919 */ /* 0x000eea0000002500 */
[----:B------:R-:W4:Y:S08]  /*0060*/  LDC.64 R14, c[0x0][0x218] ;  /* 0x00008600ff0e7b82 */ /* 0x000f300000000a00 */
[----:B------:R-:W5:Y:S01]  /*0070*/  LDC.64 R6, c[0x0][0x228] ;  /* 0x00008a00ff067b82 */ /* 0x000f620000000a00 */
[----:B------:R-:W-:Y:S01]  /*0080*/  IMAD.MOV.U32 R10, RZ, RZ, RZ ;  /* 0x000000ffff0a7224 */ /* 0x000fe200078e00ff */
[----:B------:R-:W-:Y:S01]  /*0090*/  ULDC.64 UR6, c[0x0][0x238] ;  /* 0x00008e0000067ab9 */ /* 0x000fe20000000a00 */
[----:B-1----:R-:W-:-:S05]  /*00a0*/  IMAD.SHL.U32 R0, R0, 0x2, RZ ;  /* 0x0000000200007824 */ /* 0x002fca00078e00ff */
[----:B------:R-:W-:-:S05]  /*00b0*/  LOP3.LUT R0, R0, 0xfe, RZ, 0xc0, !PT ;  /* 0x000000fe00007812 */ /* 0x000fca00078ec0ff */
[----:B---3--:R-:W-:-:S05]  /*00c0*/  IMAD R0, R3, 0x100, R0 ;  /* 0x0000010003007824 */ /* 0x008fca00078e0200 */
[----:B------:R-:W-:-:S04]  /*00d0*/  SHF.R.S32.HI R5, RZ, 0x1f, R0 ;  /* 0x0000001fff057819 */ /* 0x000fc80000011400 */
[----:B------:R-:W-:-:S04]  /*00e0*/  LEA.HI R12, R5, R0, RZ, 0x2 ;  /* 0x00000000050c7211 */ /* 0x000fc800078f10ff */
[--C-:B------:R-:W-:Y:S02]  /*00f0*/  SHF.R.S32.HI R11, RZ, 0x2, R12.reuse ;  /* 0x00000002ff0b7819 */ /* 0x100fe4000001140c */
[----:B------:R-:W-:-:S04]  /*0100*/  SHF.R.S32.HI R2, RZ, 0x1f, R12 ;  /* 0x0000001fff027819 */ /* 0x000fc8000001140c */
[----:B------:R-:W-:-:S04]  /*0110*/  LEA.HI R2, R2, R11, RZ, 0x8 ;  /* 0x0000000b02027211 */ /* 0x000fc800078f40ff */
[----:B------:R-:W-:-:S05]  /*0120*/  LOP3.LUT R2, R2, 0xffffff00, RZ, 0xc0, !PT ;  /* 0xffffff0002027812 */ /* 0x000fca00078ec0ff */
[----:B------:R-:W-:Y:S02]  /*0130*/  IMAD.IADD R11, R11, 0x1, -R2 ;  /* 0x000000010b0b7824 */ /* 0x000fe400078e0a02 */
[----:B------:R-:W1:Y:S02]  /*0140*/  LDC.64 R2, c[0x0][0x210] ;  /* 0x00008400ff027b82 */ /* 0x000e640000000a00 */
[C---:B--2---:R-:W-:Y:S01]  /*0150*/  IMAD.WIDE R16, R11.reuse, 0x4, R16 ;  /* 0x000000040b107825 */ /* 0x044fe200078e0210 */
[----:B------:R-:W-:-:S13]  /*0160*/  ISETP.GE.AND P1, PT, R11, 0x80, PT ;  /* 0x000000800b00780c */ /* 0x000fda0003f26270 */
[----:B------:R-:W2:Y:S04]  /*0170*/  @!P1 LDG.E.EL R9, desc[UR4][R16.64] ;  /* 0x0000000410099981 */ /* 0x000ea8000c2e1900 */
[----:B------:R3:W2:Y:S01]  /*0180*/  @!P1 LDG.E.EL R8, desc[UR4][R16.64] ;  /* 0x0000000410089981 */ /* 0x0006a2000c2e1900 */
[----:B------:R-:W-:Y:S01]  /*0190*/  LEA.HI R5, R5, R0, RZ, 0xa ;  /* 0x0000000005057211 */ /* 0x000fe200078f50ff */
[----:B----4-:R-:W-:-:S03]  /*01a0*/  IMAD.WIDE R24, R11, 0x4, R14 ;  /* 0x000000040b187825 */ /* 0x010fc600078e020e */
[----:B------:R-:W-:Y:S02]  /*01b0*/  SHF.R.S32.HI R13, RZ, 0xa, R5 ;  /* 0x0000000aff0d7819 */ /* 0x000fe40000011405 */
[----:B------:R-:W-:Y:S01]  /*01c0*/  LOP3.LUT R5, R5, 0xfffffc00, RZ, 0xc0, !PT ;  /* 0xfffffc0005057812 */ /* 0x000fe200078ec0ff */
[----:B------:R-:W4:Y:S02]  /*01d0*/  @!P1 LDG.E.EL R10, desc[UR4][R24.64] ;  /* 0x00000004180a9981 */ /* 0x000f24000c2e1900 */
[----:B------:R-:W-:-:S05]  /*01e0*/  IMAD.SHL.U32 R13, R13, 0x200, RZ ;  /* 0x000002000d0d7824 */ /* 0x000fca00078e00ff */
[----:B------:R-:W-:Y:S02]  /*01f0*/  IADD3 R23, R13, R0, -R5 ;  /* 0x000000000d177210 */ /* 0x000fe40007ffe805 */
[----:B------:R-:W5:Y:S03]  /*0200*/  LDC.64 R4, c[0x0][0x230] ;  /* 0x00008c00ff047b82 */ /* 0x000f660000000a00 */
[----:B-1----:R-:W-:Y:S01]  /*0210*/  IMAD.WIDE R22, R23, 0x4, R2 ;  /* 0x0000000417167825 */ /* 0x002fe200078e0202 */
[----:B------:R-:W-:-:S06]  /*0220*/  CS2R R2, SRZ ;  /* 0x0000000000027805 */ /* 0x000fcc000001ff00 */
[----:B------:R-:W4:Y:S01]  /*0230*/  @!P1 LDG.E.64 R2, desc[UR4][R22.64] ;  /* 0x0000000416029981 */ /* 0x000f22000c1e1b00 */
[----:B---3--:R-:W-:Y:S02]  /*0240*/  CS2R R16, SRZ ;  /* 0x0000000000107805 */ /* 0x008fe4000001ff00 */
[----:B------:R-:W-:Y:S02]  /*0250*/  LOP3.LUT R19, R12, 0xfffffffc, RZ, 0xc0, !PT ;  /* 0xfffffffc0c137812 */ /* 0x000fe400078ec0ff */
[----:B------:R-:W-:Y:S01]  /*0260*/  CS2R R14, SRZ ;  /* 0x00000000000e7805 */ /* 0x000fe2000001ff00 */
[----:B------:R-:W-:Y:S01]  /*0270*/  IMAD.MOV.U32 R18, RZ, RZ, RZ ;  /* 0x000000ffff127224 */ /* 0x000fe200078e00ff */
[----:B------:R-:W3:Y:S01]  /*0280*/  @!P1 LDG.E.EL R16, desc[UR4][R24.64] ;  /* 0x0000000418109981 */ /* 0x000ee2000c2e1900 */
[C---:B-----5:R-:W-:Y:S01]  /*0290*/  IMAD.WIDE R6, R11.reuse, 0x4, R6 ;  /* 0x000000040b067825 */ /* 0x060fe200078e0206 */
[----:B------:R-:W-:Y:S02]  /*02a0*/  SHF.R.S32.HI R12, RZ, 0x1f, R13 ;  /* 0x0000001fff0c7819 */ /* 0x000fe4000001140d */
[----:B------:R-:W-:-:S02]  /*02b0*/  ISETP.GT.AND P0, PT, R11, 0x7f, PT ;  /* 0x0000007f0b00780c */ /* 0x000fc40003f04270 */
[----:B------:R-:W5:Y:S01]  /*02c0*/  @!P1 LDG.E.EL R14, desc[UR4][R6.64] ;  /* 0x00000004060e9981 */ /* 0x000f62000c2e1900 */
[----:B0-----:R-:W-:-:S03]  /*02d0*/  IMAD.WIDE R20, R11, 0x4, R4 ;  /* 0x000000040b147825 */ /* 0x001fc600078e0204 */
[----:B------:R0:W5:Y:S01]  /*02e0*/  @!P1 LDG.E.EL R15, desc[UR4][R6.64] ;  /* 0x00000004060f9981 */ /* 0x000162000c2e1900 */
[----:B------:R-:W-:Y:S02]  /*02f0*/  IMAD.IADD R4, R0, 0x1, -R19 ;  /* 0x0000000100047824 */ /* 0x000fe400078e0a13 */
[----:B------:R-:W-:Y:S01]  /*0300*/  IMAD.SHL.U32 R5, R11, 0x4, RZ ;  /* 0x000000040b057824 */ /* 0x000fe200078e00ff */
[----:B------:R-:W5:Y:S04]  /*0310*/  @!P1 LDG.E.EL R17, desc[UR4][R20.64] ;  /* 0x0000000414119981 */ /* 0x000f68000c2e1900 */
[----:B------:R-:W-:Y:S01]  /*0320*/  IADD3 R13, P2, P3, R5, R4, R13 ;  /* 0x00000004050d7210 */ /* 0x000fe20007b5e00d */
[----:B------:R-:W5:Y:S01]  /*0330*/  @!P1 LDG.E.EL R18, desc[UR4][R20.64] ;  /* 0x0000000414129981 */ /* 0x000f62000c2e1900 */
[----:B------:R-:W-:-:S02]  /*0340*/  SHF.R.S32.HI R4, RZ, 0x1f, R4 ;  /* 0x0000001fff047819 */ /* 0x000fc40000011404 */
[----:B------:R-:W-:-:S04]  /*0350*/  SHF.R.S32.HI R5, RZ, 0x1f, R5 ;  /* 0x0000001fff057819 */ /* 0x000fc80000011405 */
[----:B------:R-:W-:Y:S02]  /*0360*/  IADD3.X R4, R5, R4, R12, P2, P3 ;  /* 0x0000000405047210 */ /* 0x000fe400017e640c */
[----:B0-----:R-:W-:-:S04]  /*0370*/  LEA R6, P2, R13, UR6, 0x2 ;  /* 0x000000060d067c11 */ /* 0x001fc8000f8410ff */
[----:B------:R-:W-:Y:S02]  /*0380*/  LEA.HI.X R7, R13, UR7, R4, 0x2, P2 ;  /* 0x000000070d077c11 */ /* 0x000fe400090f1404 */
[----:B------:R-:W-:-:S06]  /*0390*/  CS2R R4, SRZ ;  /* 0x0000000000047805 */ /* 0x000fcc000001ff00 */
[----:B------:R4:W5:Y:S01]  /*03a0*/  @P0 LDG.E.64 R4, desc[UR4][R6.64+-0x800] ;  /* 0xfff8000406040981 */ /* 0x000962000c1e1b00 */
[----:B--2---:R-:W-:-:S05]  /*03b0*/  SEL R9, R9, RZ, !P1 ;  /* 0x000000ff09097207 */ /* 0x004fca0004800000 */
[----:B------:R-:W-:Y:S01]  /*03c0*/  FADD R9, R9, 9.9999997473787516356e-06 ;  /* 0x3727c5ac09097421 */ /* 0x000fe20000000000 */
[----:B------:R-:W-:-:S03]  /*03d0*/  SEL R8, R8, RZ, !P1 ;  /* 0x000000ff08087207 */ /* 0x000fc60004800000 */
[----:B------:R-:W0:Y:S02]  /*03e0*/  MUFU.SQRT R11, R9 ;  /* 0x00000009000b7308 */ /* 0x000e240000002000 */
[----:B------:R-:W-:-:S06]  /*03f0*/  FADD R8, R8, 9.9999997473787516356e-06 ;  /* 0x3727c5ac08087421 */ /* 0x000fcc0000000000 */
[----:B------:R-:W1:Y:S01]  /*0400*/  MUFU.SQRT R12, R8 ;  /* 0x00000008000c7308 */ /* 0x000e620000002000 */
[C---:B0-----:R-:W-:Y:S02]  /*0410*/  FSETP.GT.AND P2, PT, R11.reuse, 8.50705917302346158658e+37, PT ;  /* 0x7e8000000b00780b */ /* 0x041fe40003f44000 */
[----:B------:R-:W-:Y:S02]  /*0420*/  FSETP.GEU.AND P4, PT, R11, 1.175494350822287508e-38, PT ;  /* 0x008000000b00780b */ /* 0x000fe40003f8e000 */
[C---:B-1----:R-:W-:Y:S02]  /*0430*/  FSETP.GT.AND P3, PT, R12.reuse, 8.50705917302346158658e+37, PT ;  /* 0x7e8000000c00780b */ /* 0x042fe40003f64000 */
[----:B------:R-:W-:-:S07]  /*0440*/  FSETP.GEU.AND P5, PT, R12, 1.175494350822287508e-38, PT ;  /* 0x008000000c00780b */ /* 0x000fce0003fae000 */
[----:B------:R-:W-:-:S04]  /*0450*/  @P2 FMUL R11, R11, 0.25 ;  /* 0x3e8000000b0b2820 */ /* 0x000fc80000400000 */
[----:B------:R-:W-:Y:S01]  /*0460*/  @!P4 FMUL R11, R11, 16777216 ;  /* 0x4b8000000b0bc820 */ /* 0x000fe20000400000 */
[----:B------:R-:W-:Y:S02]  /*0470*/  IMAD.MOV.U32 R9, RZ, RZ, 0x3e800000 ;  /* 0x3e800000ff097424 */ /* 0x000fe400078e00ff */
[----:B------:R-:W-:-:S03]  /*0480*/  @P3 FMUL R12, R12, 0.25 ;  /* 0x3e8000000c0c3820 */ /* 0x000fc60000400000 */
[----:B------:R-:W0:Y:S01]  /*0490*/  MUFU.RCP R11, R11 ;  /* 0x0000000b000b7308 */ /* 0x000e220000001000 */
[----:B------:R-:W-:Y:S01]  /*04a0*/  @!P5 FMUL R12, R12, 16777216 ;  /* 0x4b8000000c0cd820 */ /* 0x000fe20000400000 */
[----:B----4-:R-:W-:Y:S02]  /*04b0*/  SEL R7, R2, RZ, !P1 ;  /* 0x000000ff02077207 */ /* 0x010fe40004800000 */
[----:B------:R-:W-:-:S04]  /*04c0*/  FSEL R2, R9, 1, P2 ;  /* 0x3f80000009027808 */ /* 0x000fc80001000000 */
[----:B------:R-:W1:Y:S01]  /*04d0*/  MUFU.RCP R12, R12 ;  /* 0x0000000c000c7308 */ /* 0x000e620000001000 */
[----:B------:R-:W-:Y:S01]  /*04e0*/  @!P4 FMUL R2, R2, 16777216 ;  /* 0x4b8000000202c820 */ /* 0x000fe20000400000 */
[----:B------:R-:W-:Y:S02]  /*04f0*/  FSEL R9, R9, 1, P3 ;  /* 0x3f80000009097808 */ /* 0x000fe40001800000 */
[----:B------:R-:W-:Y:S02]  /*0500*/  SEL R10, R10, RZ, !P1 ;  /* 0x000000ff0a0a7207 */ /* 0x000fe40004800000 */
[----:B------:R-:W-:Y:S01]  /*0510*/  SEL R6, R3, RZ, !P1 ;  /* 0x000000ff03067207 */ /* 0x000fe20004800000 */
[----:B0-----:R-:W-:Y:S01]  /*0520*/  FMUL R8, R11, R2 ;  /* 0x000000020b087220 */ /* 0x001fe20000400000 */
[----:B---3--:R-:W-:Y:S01]  /*0530*/  SEL R13, R16, RZ, !P1 ;  /* 0x000000ff100d7207 */ /* 0x008fe20004800000 */
[----:B------:R-:W0:Y:S01]  /*0540*/  LDC.64 R2, c[0x0][0x240] ;  /* 0x00009000ff027b82 */ /* 0x000e220000000a00 */
[----:B------:R-:W-:Y:S01]  /*0550*/  @!P5 FMUL R9, R9, 16777216 ;  /* 0x4b8000000909d820 */ /* 0x000fe20000400000 */
[----:B------:R-:W-:-:S02]  /*0560*/  FADD R7, R7, -R10 ;  /* 0x8000000a07077221 */ /* 0x000fc40000000000 */
[----:B------:R-:W-:Y:S01]  /*0570*/  FADD R6, R6, -R13 ;  /* 0x8000000d06067221 */ /* 0x000fe20000000000 */
[----:B-1----:R-:W-:Y:S01]  /*0580*/  FMUL R9, R12, R9 ;  /* 0x000000090c097220 */ /* 0x002fe20000400000 */
[----:B------:R-:W-:Y:S01]  /*0590*/  FMUL R7, R7, R8 ;  /* 0x0000000807077220 */ /* 0x000fe20000400000 */
[----:B-----5:R-:W-:Y:S02]  /*05a0*/  SEL R14, R14, RZ, !P1 ;  /* 0x000000ff0e0e7207 */ /* 0x020fe40004800000 */
[----:B------:R-:W-:Y:S01]  /*05b0*/  SEL R15, R15, RZ, !P1 ;  /* 0x000000ff0f0f7207 */ /* 0x000fe20004800000 */
[----:B------:R-:W-:Y:S01]  /*05c0*/  FMUL R9, R6, R9 ;  /* 0x0000000906097220 */ /* 0x000fe20000400000 */
[----:B------:R-:W-:Y:S02]  /*05d0*/  SEL R8, R17, RZ, !P1 ;  /* 0x000000ff11087207 */ /* 0x000fe40004800000 */
[----:B------:R-:W-:-:S03]  /*05e0*/  SEL R18, R18, RZ, !P1 ;  /* 0x000000ff12127207 */ /* 0x000fc60004800000 */
[----:B------:R-:W-:Y:S02]  /*05f0*/  FFMA R6, R7, R14, R8 ;  /* 0x0000000e07067223 */ /* 0x000fe40000000008 */
[----:B------:R-:W-:-:S03]  /*0600*/  FFMA R18, R9, R15, R18 ;  /* 0x0000000f09127223 */ /* 0x000fc60000000012 */
[----:B------:R-:W-:Y:S02]  /*0610*/  FSETP.GEU.AND P2, PT, R6, RZ, PT ;  /* 0x000000ff0600720b */ /* 0x000fe40003f4e000 */
[----:B------:R-:W-:Y:S01]  /*0620*/  FSETP.GEU.AND P3, PT, R18, RZ, PT ;  /* 0x000000ff1200720b */ /* 0x000fe20003f6e000 */
[----:B0-----:R-:W-:Y:S01]  /*0630*/  IMAD.WIDE R2, R0, 0x4, R2 ;  /* 0x0000000400027825 */ /* 0x001fe200078e0202 */
[----:B------:R-:W-:Y:S02]  /*0640*/  FSEL R6, R6, RZ, P2 ;  /* 0x000000ff06067208 */ /* 0x000fe40001000000 */
[----:B------:R-:W-:Y:S02]  /*0650*/  FSEL R7, R18, RZ, P3 ;  /* 0x000000ff12077208 */ /* 0x000fe40001800000 */
[----:B------:R-:W-:Y:S02]  /*0660*/  @P1 SEL R6, R4, RZ, P0 ;  /* 0x000000ff04061207 */ /* 0x000fe40000000000 */
[----:B------:R-:W-:-:S05]  /*0670*/  @P1 SEL R7, R5, RZ, P0 ;  /* 0x000000ff05071207 */ /* 0x000fca0000000000 */
[----:B------:R-:W-:Y:S01]  /*0680*/  STG.E.64 desc[UR4][R2.64], R6 ;  /* 0x0000000602007986 */ /* 0x000fe2000c101b04 */
[----:B------:R-:W-:Y:S05]  /*0690*/  EXIT ;  /* 0x000000000000794d */ /* 0x000fea0003800000 */
.L_x_0:
[----:B------:R-:W-:-:S00]  /*06a0*/  BRA `(.L_x_0) ;  /* 0xfffffffc00fc7947 */ /* 0x000fc0000383ffff */
[----:B------:R-:W-:-:S00]  /*06b0*/  NOP ;  /* 0x0000000000007918 */ /* 0x000fc00000000000 */
        /* <DEDUP_REMOVED lines=12> */
.L_x_1:


//--------------------- .nv.global.init           --------------------------
	.section	.nv.global.init,"aw",@progbits
.nv.global.init:
	.type		_$_str,@object
	.size		_$_str,(_$_str_$_2 - _$_str)
_$_str:
        /*0000*/ 	.byte	0x5f, 0x5f, 0x43, 0x55, 0x44, 0x41, 0x5f, 0x46, 0x54, 0x5a, 0x00
	.type		_$_str_$_2,@object
	.size		_$_str_$_2,(.L_1 - _$_str_$_2)
_$_str_$_2:
        /*000b*/ 	.byte	0x5f, 0x5f, 0x43, 0x55, 0x44, 0x41, 0x5f, 0x50, 0x52, 0x45, 0x43, 0x5f, 0x53, 0x51, 0x52, 0x54
        /*001b*/ 	.byte	0x00
.L_1:


//--------------------- .nv.constant0.triton_poi_fused_cat_69 --------------------------
	.section	.nv.constant0.triton_poi_fused_cat_69,"a",@progbits
	.sectionflags	@""
	.align	4
.nv.constant0.triton_poi_fused_cat_69:
	.zero		588
